//
// Generated by NVIDIA NVVM Compiler
//
// Compiler Build ID: CL-36424714
// Cuda compilation tools, release 13.0, V13.0.88
// Based on NVVM 20.0.0
//

.version 9.0
.target sm_100
.address_size 64

	// .globl	_Z7prescanPfS_S_ii
.extern .shared .align 16 .b8 temp[];

.visible .entry _Z7prescanPfS_S_ii(
	.param .u64 .ptr .align 1 _Z7prescanPfS_S_ii_param_0,
	.param .u64 .ptr .align 1 _Z7prescanPfS_S_ii_param_1,
	.param .u64 .ptr .align 1 _Z7prescanPfS_S_ii_param_2,
	.param .u32 _Z7prescanPfS_S_ii_param_3,
	.param .u32 _Z7prescanPfS_S_ii_param_4
)
{
	.reg .pred 	%p<12>;
	.reg .b32 	%r<82>;
	.reg .b32 	%f<13>;
	.reg .b64 	%rd<17>;

	ld.param.u64 	%rd4, [_Z7prescanPfS_S_ii_param_0];
	ld.param.u64 	%rd5, [_Z7prescanPfS_S_ii_param_1];
	ld.param.u64 	%rd3, [_Z7prescanPfS_S_ii_param_2];
	ld.param.u32 	%r22, [_Z7prescanPfS_S_ii_param_3];
	ld.param.u32 	%r23, [_Z7prescanPfS_S_ii_param_4];
	cvta.to.global.u64 	%rd1, %rd4;
	cvta.to.global.u64 	%rd2, %rd5;
	mov.u32 	%r1, %tid.x;
	mov.u32 	%r24, %ntid.x;
	add.s32 	%r2, %r1, %r24;
	mov.u32 	%r3, %ctaid.x;
	mul.lo.s32 	%r4, %r23, %r3;
	add.s32 	%r5, %r4, %r1;
	setp.ge.u32 	%p1, %r5, %r22;
	shl.b32 	%r25, %r1, 2;
	mov.u32 	%r26, temp;
	add.s32 	%r6, %r26, %r25;
	shl.b32 	%r27, %r24, 2;
	add.s32 	%r7, %r6, %r27;
	@%p1 bra 	$L__BB0_3;
	mul.wide.u32 	%rd6, %r5, 4;
	add.s64 	%rd7, %rd2, %rd6;
	ld.global.f32 	%f1, [%rd7];
	st.shared.f32 	[%r6], %f1;
	add.s32 	%r8, %r2, %r4;
	setp.ge.u32 	%p2, %r8, %r22;
	@%p2 bra 	$L__BB0_3;
	mul.wide.u32 	%rd8, %r8, 4;
	add.s64 	%rd9, %rd2, %rd8;
	ld.global.f32 	%f2, [%rd9];
	st.shared.f32 	[%r7], %f2;
$L__BB0_3:
	shr.s32 	%r77, %r23, 1;
	setp.lt.s32 	%p3, %r77, 1;
	mov.b32 	%r79, 1;
	@%p3 bra 	$L__BB0_8;
	shl.b32 	%r30, %r1, 1;
	or.b32  	%r10, %r30, 1;
	mov.b32 	%r79, 1;
$L__BB0_5:
	bar.sync 	0;
	setp.ge.s32 	%p4, %r1, %r77;
	@%p4 bra 	$L__BB0_7;
	mul.lo.s32 	%r31, %r79, %r10;
	add.s32 	%r32, %r31, -1;
	add.s32 	%r33, %r31, %r79;
	add.s32 	%r34, %r32, %r79;
	add.s32 	%r35, %r31, 31;
	shr.s32 	%r36, %r32, %r35;
	shr.s32 	%r37, %r36, 10;
	add.s32 	%r38, %r37, %r31;
	add.s32 	%r39, %r34, 32;
	shr.s32 	%r40, %r34, %r39;
	shr.s32 	%r41, %r40, 10;
	add.s32 	%r42, %r41, %r33;
	shl.b32 	%r43, %r38, 2;
	add.s32 	%r45, %r26, %r43;
	ld.shared.f32 	%f3, [%r45+-4];
	shl.b32 	%r46, %r42, 2;
	add.s32 	%r47, %r26, %r46;
	ld.shared.f32 	%f4, [%r47+-4];
	add.f32 	%f5, %f3, %f4;
	st.shared.f32 	[%r47+-4], %f5;
$L__BB0_7:
	shl.b32 	%r79, %r79, 1;
	shr.u32 	%r14, %r77, 1;
	setp.gt.u32 	%p5, %r77, 1;
	mov.u32 	%r77, %r14;
	@%p5 bra 	$L__BB0_5;
$L__BB0_8:
	setp.ne.s32 	%p6, %r1, 0;
	@%p6 bra 	$L__BB0_10;
	add.s32 	%r48, %r23, -1;
	add.s32 	%r49, %r23, 31;
	shr.s32 	%r50, %r48, %r49;
	shr.s32 	%r51, %r50, 10;
	add.s32 	%r52, %r51, %r23;
	shl.b32 	%r53, %r52, 2;
	add.s32 	%r55, %r26, %r53;
	ld.shared.f32 	%f6, [%r55+-4];
	cvta.to.global.u64 	%rd10, %rd3;
	mul.wide.u32 	%rd11, %r3, 4;
	add.s64 	%rd12, %rd10, %rd11;
	st.global.f32 	[%rd12], %f6;
	mov.b32 	%r56, 0;
	st.shared.u32 	[%r55+-4], %r56;
$L__BB0_10:
	setp.lt.s32 	%p7, %r23, 2;
	@%p7 bra 	$L__BB0_15;
	shl.b32 	%r58, %r1, 1;
	or.b32  	%r16, %r58, 1;
	mov.b32 	%r80, 1;
$L__BB0_12:
	shr.s32 	%r79, %r79, 1;
	bar.sync 	0;
	setp.ge.s32 	%p8, %r1, %r80;
	@%p8 bra 	$L__BB0_14;
	mul.lo.s32 	%r59, %r79, %r16;
	add.s32 	%r60, %r59, -1;
	add.s32 	%r61, %r59, %r79;
	add.s32 	%r62, %r60, %r79;
	add.s32 	%r63, %r59, 31;
	shr.s32 	%r64, %r60, %r63;
	shr.s32 	%r65, %r64, 10;
	add.s32 	%r66, %r65, %r59;
	add.s32 	%r67, %r62, 32;
	shr.s32 	%r68, %r62, %r67;
	shr.s32 	%r69, %r68, 10;
	add.s32 	%r70, %r69, %r61;
	shl.b32 	%r71, %r66, 2;
	add.s32 	%r73, %r26, %r71;
	ld.shared.f32 	%f7, [%r73+-4];
	cvt.rzi.u32.f32 	%r74, %f7;
	shl.b32 	%r75, %r70, 2;
	add.s32 	%r76, %r26, %r75;
	ld.shared.f32 	%f8, [%r76+-4];
	st.shared.f32 	[%r73+-4], %f8;
	cvt.rn.f32.u32 	%f9, %r74;
	add.f32 	%f10, %f8, %f9;
	st.shared.f32 	[%r76+-4], %f10;
$L__BB0_14:
	shl.b32 	%r80, %r80, 1;
	setp.lt.s32 	%p9, %r80, %r23;
	@%p9 bra 	$L__BB0_12;
$L__BB0_15:
	setp.ge.u32 	%p10, %r5, %r22;
	bar.sync 	0;
	@%p10 bra 	$L__BB0_18;
	ld.shared.f32 	%f11, [%r6];
	mul.wide.u32 	%rd13, %r5, 4;
	add.s64 	%rd14, %rd1, %rd13;
	st.global.f32 	[%rd14], %f11;
	add.s32 	%r21, %r2, %r4;
	setp.ge.u32 	%p11, %r21, %r22;
	@%p11 bra 	$L__BB0_18;
	ld.shared.f32 	%f12, [%r7];
	mul.wide.u32 	%rd15, %r21, 4;
	add.s64 	%rd16, %rd1, %rd15;
	st.global.f32 	[%rd16], %f12;
$L__BB0_18:
	ret;

}
	// .globl	_Z18gpu_add_block_sumsPfS_S_i
.visible .entry _Z18gpu_add_block_sumsPfS_S_i(
	.param .u64 .ptr .align 1 _Z18gpu_add_block_sumsPfS_S_i_param_0,
	.param .u64 .ptr .align 1 _Z18gpu_add_block_sumsPfS_S_i_param_1,
	.param .u64 .ptr .align 1 _Z18gpu_add_block_sumsPfS_S_i_param_2,
	.param .u32 _Z18gpu_add_block_sumsPfS_S_i_param_3
)
{
	.reg .pred 	%p<3>;
	.reg .b32 	%r<9>;
	.reg .b32 	%f<6>;
	.reg .b64 	%rd<15>;

	ld.param.u64 	%rd3, [_Z18gpu_add_block_sumsPfS_S_i_param_0];
	ld.param.u64 	%rd4, [_Z18gpu_add_block_sumsPfS_S_i_param_1];
	ld.param.u64 	%rd5, [_Z18gpu_add_block_sumsPfS_S_i_param_2];
	ld.param.u32 	%r4, [_Z18gpu_add_block_sumsPfS_S_i_param_3];
	cvta.to.global.u64 	%rd1, %rd3;
	cvta.to.global.u64 	%rd2, %rd4;
	cvta.to.global.u64 	%rd6, %rd5;
	mov.u32 	%r5, %ctaid.x;
	mul.wide.u32 	%rd7, %r5, 4;
	add.s64 	%rd8, %rd6, %rd7;
	ld.global.f32 	%f1, [%rd8];
	mov.u32 	%r1, %ntid.x;
	mul.lo.s32 	%r6, %r5, %r1;
	shl.b32 	%r7, %r6, 1;
	mov.u32 	%r8, %tid.x;
	add.s32 	%r2, %r7, %r8;
	setp.ge.s32 	%p1, %r2, %r4;
	@%p1 bra 	$L__BB1_3;
	mul.wide.s32 	%rd9, %r2, 4;
	add.s64 	%rd10, %rd2, %rd9;
	ld.global.f32 	%f2, [%rd10];
	add.f32 	%f3, %f1, %f2;
	add.s64 	%rd11, %rd1, %rd9;
	st.global.f32 	[%rd11], %f3;
	add.s32 	%r3, %r2, %r1;
	setp.ge.u32 	%p2, %r3, %r4;
	@%p2 bra 	$L__BB1_3;
	mul.wide.u32 	%rd12, %r3, 4;
	add.s64 	%rd13, %rd2, %rd12;
	ld.global.f32 	%f4, [%rd13];
	add.f32 	%f5, %f1, %f4;
	add.s64 	%rd14, %rd1, %rd12;
	st.global.f32 	[%rd14], %f5;
$L__BB1_3:
	ret;

}


// ===== COMPILED SASS (sm_100) =====

	.target	sm_100

	.elftype	@"ET_EXEC"


//--------------------- .note.nv.tkinfo           --------------------------
	.section	.note.nv.tkinfo,"",@"SHT_NOTE"
	.sectionflags	@"SHF_NOTE_NV_TKINFO"
	.tkinfo
        /*0018*/ 	.word	0x00000002
        /*0030*/ 	.string	""
        /*0030*/ 	.string	"ptxas"
        /*0030*/ 	.string	"Cuda compilation tools, release 13.0, V13.0.88"
        /*0030*/ 	.string	"Build cuda_13.0.r13.0/compiler.36424714_0"
        /*0030*/ 	.string	"-arch sm_100 -m 64 "



//--------------------- .note.nv.cuinfo           --------------------------
	.section	.note.nv.cuinfo,"",@"SHT_NOTE"
	.sectionflags	@"SHF_NOTE_NV_CUINFO"
        /*0018*/ 	.short	0x0002
        /*001a*/ 	.short	0x0064
        /*001c*/ 	.short	0x0082
	.zero		2


//--------------------- .nv.info                  --------------------------
	.section	.nv.info,"",@"SHT_CUDA_INFO"
	.align	4


	//----- nvinfo : EIATTR_REGCOUNT
	.align		4
        /*0000*/ 	.byte	0x04, 0x2f
        /*0002*/ 	.short	(.L_1 - .L_0)
	.align		4
.L_0:
        /*0004*/ 	.word	index@(_Z7prescanPfS_S_ii)
        /*0008*/ 	.word	0x00000010


	//----- nvinfo : EIATTR_FRAME_SIZE
	.align		4
.L_1:
        /*000c*/ 	.byte	0x04, 0x11
        /*000e*/ 	.short	(.L_3 - .L_2)
	.align		4
.L_2:
        /*0010*/ 	.word	index@(_Z7prescanPfS_S_ii)
        /*0014*/ 	.word	0x00000000


	//----- nvinfo : EIATTR_REGCOUNT
	.align		4
.L_3:
        /*0018*/ 	.byte	0x04, 0x2f
        /*001a*/ 	.short	(.L_5 - .L_4)
	.align		4
.L_4:
        /*001c*/ 	.word	index@(_Z18gpu_add_block_sumsPfS_S_i)
        /*0020*/ 	.word	0x00000012


	//----- nvinfo : EIATTR_FRAME_SIZE
	.align		4
.L_5:
        /*0024*/ 	.byte	0x04, 0x11
        /*0026*/ 	.short	(.L_7 - .L_6)
	.align		4
.L_6:
        /*0028*/ 	.word	index@(_Z18gpu_add_block_sumsPfS_S_i)
        /*002c*/ 	.word	0x00000000


	//----- nvinfo : EIATTR_MIN_STACK_SIZE
	.align		4
.L_7:
        /*0030*/ 	.byte	0x04, 0x12
        /*0032*/ 	.short	(.L_9 - .L_8)
	.align		4
.L_8:
        /*0034*/ 	.word	index@(_Z18gpu_add_block_sumsPfS_S_i)
        /*0038*/ 	.word	0x00000000


	//----- nvinfo : EIATTR_MIN_STACK_SIZE
	.align		4
.L_9:
        /*003c*/ 	.byte	0x04, 0x12
        /*003e*/ 	.short	(.L_11 - .L_10)
	.align		4
.L_10:
        /*0040*/ 	.word	index@(_Z7prescanPfS_S_ii)
        /*0044*/ 	.word	0x00000000
.L_11:


//--------------------- .nv.compat                --------------------------
	.section	.nv.compat,"",@"SHT_CUDA_COMPAT_INFO"
	.align	4
        /*0000*/ 	.byte	0x02, 0x09, 0x00, 0x00, 0x02, 0x02, 0x01, 0x00, 0x02, 0x05, 0x05, 0x00, 0x03, 0x07, 0x01, 0x01
        /*0010*/ 	.byte	0x02, 0x03, 0x00, 0x00, 0x02, 0x06, 0x01, 0x00, 0x04, 0x0b, 0x08, 0x00, 0x09, 0x00, 0x00, 0x00
        /*0020*/ 	.byte	0x00, 0x00, 0x00, 0x00


//--------------------- .nv.info._Z18gpu_add_block_sumsPfS_S_i --------------------------
	.section	.nv.info._Z18gpu_add_block_sumsPfS_S_i,"",@"SHT_CUDA_INFO"
	.sectionflags	@""
	.align	4


	//----- nvinfo : EIATTR_CUDA_API_VERSION
	.align		4
        /*0000*/ 	.byte	0x04, 0x37
        /*0002*/ 	.short	(.L_13 - .L_12)
.L_12:
        /*0004*/ 	.word	0x00000082


	//----- nvinfo : EIATTR_KPARAM_INFO
	.align		4
.L_13:
        /*0008*/ 	.byte	0x04, 0x17
        /*000a*/ 	.short	(.L_15 - .L_14)
.L_14:
        /*000c*/ 	.word	0x00000000
        /*0010*/ 	.short	0x0003
        /*0012*/ 	.short	0x0018
        /*0014*/ 	.byte	0x00, 0xf0, 0x11, 0x00


	//----- nvinfo : EIATTR_KPARAM_INFO
	.align		4
.L_15:
        /*0018*/ 	.byte	0x04, 0x17
        /*001a*/ 	.short	(.L_17 - .L_16)
.L_16:
        /*001c*/ 	.word	0x00000000
        /*0020*/ 	.short	0x0002
        /*0022*/ 	.short	0x0010
        /*0024*/ 	.byte	0x00, 0xf5, 0x21, 0x00


	//----- nvinfo : EIATTR_KPARAM_INFO
	.align		4
.L_17:
        /*0028*/ 	.byte	0x04, 0x17
        /*002a*/ 	.short	(.L_19 - .L_18)
.L_18:
        /*002c*/ 	.word	0x00000000
        /*0030*/ 	.short	0x0001
        /*0032*/ 	.short	0x0008
        /*0034*/ 	.byte	0x00, 0xf5, 0x21, 0x00


	//----- nvinfo : EIATTR_KPARAM_INFO
	.align		4
.L_19:
        /*0038*/ 	.byte	0x04, 0x17
        /*003a*/ 	.short	(.L_21 - .L_20)
.L_20:
        /*003c*/ 	.word	0x00000000
        /*0040*/ 	.short	0x0000
        /*0042*/ 	.short	0x0000
        /*0044*/ 	.byte	0x00, 0xf5, 0x21, 0x00


	//----- nvinfo : EIATTR_SPARSE_MMA_MASK
	.align		4
.L_21:
        /*0048*/ 	.byte	0x03, 0x50
        /*004a*/ 	.short	0x0000


	//----- nvinfo : EIATTR_MAXREG_COUNT
	.align		4
        /*004c*/ 	.byte	0x03, 0x1b
        /*004e*/ 	.short	0x00ff


	//----- nvinfo : EIATTR_MERCURY_ISA_VERSION
	.align		4
        /*0050*/ 	.byte	0x03, 0x5f
        /*0052*/ 	.short	0x0101


	//----- nvinfo : EIATTR_VRC_CTA_INIT_COUNT
	.align		4
        /*0054*/ 	.byte	0x02, 0x4a
	.zero		1
	.zero		1


	//----- nvinfo : EIATTR_EXIT_INSTR_OFFSETS
	.align		4
        /*0058*/ 	.byte	0x04, 0x1c
        /*005a*/ 	.short	(.L_23 - .L_22)


	//   ....[0]....
.L_22:
        /*005c*/ 	.word	0x00000090


	//   ....[1]....
        /*0060*/ 	.word	0x00000160


	//   ....[2]....
        /*0064*/ 	.word	0x000001c0


	//----- nvinfo : EIATTR_CBANK_PARAM_SIZE
	.align		4
.L_23:
        /*0068*/ 	.byte	0x03, 0x19
        /*006a*/ 	.short	0x001c


	//----- nvinfo : EIATTR_PARAM_CBANK
	.align		4
        /*006c*/ 	.byte	0x04, 0x0a
        /*006e*/ 	.short	(.L_25 - .L_24)
	.align		4
.L_24:
        /*0070*/ 	.word	index@(.nv.constant0._Z18gpu_add_block_sumsPfS_S_i)
        /*0074*/ 	.short	0x0380
        /*0076*/ 	.short	0x001c


	//----- nvinfo : EIATTR_SW_WAR
	.align		4
.L_25:
        /*0078*/ 	.byte	0x04, 0x36
        /*007a*/ 	.short	(.L_27 - .L_26)
.L_26:
        /*007c*/ 	.word	0x00000008
.L_27:


//--------------------- .nv.info._Z7prescanPfS_S_ii --------------------------
	.section	.nv.info._Z7prescanPfS_S_ii,"",@"SHT_CUDA_INFO"
	.sectionflags	@""
	.align	4


	//----- nvinfo : EIATTR_CUDA_API_VERSION
	.align		4
        /*0000*/ 	.byte	0x04, 0x37
        /*0002*/ 	.short	(.L_29 - .L_28)
.L_28:
        /*0004*/ 	.word	0x00000082


	//----- nvinfo : EIATTR_KPARAM_INFO
	.align		4
.L_29:
        /*0008*/ 	.byte	0x04, 0x17
        /*000a*/ 	.short	(.L_31 - .L_30)
.L_30:
        /*000c*/ 	.word	0x00000000
        /*0010*/ 	.short	0x0004
        /*0012*/ 	.short	0x001c
        /*0014*/ 	.byte	0x00, 0xf0, 0x11, 0x00


	//----- nvinfo : EIATTR_KPARAM_INFO
	.align		4
.L_31:
        /*0018*/ 	.byte	0x04, 0x17
        /*001a*/ 	.short	(.L_33 - .L_32)
.L_32:
        /*001c*/ 	.word	0x00000000
        /*0020*/ 	.short	0x0003
        /*0022*/ 	.short	0x0018
        /*0024*/ 	.byte	0x00, 0xf0, 0x11, 0x00


	//----- nvinfo : EIATTR_KPARAM_INFO
	.align		4
.L_33:
        /*0028*/ 	.byte	0x04, 0x17
        /*002a*/ 	.short	(.L_35 - .L_34)
.L_34:
        /*002c*/ 	.word	0x00000000
        /*0030*/ 	.short	0x0002
        /*0032*/ 	.short	0x0010
        /*0034*/ 	.byte	0x00, 0xf5, 0x21, 0x00


	//----- nvinfo : EIATTR_KPARAM_INFO
	.align		4
.L_35:
        /*0038*/ 	.byte	0x04, 0x17
        /*003a*/ 	.short	(.L_37 - .L_36)
.L_36:
        /*003c*/ 	.word	0x00000000
        /*0040*/ 	.short	0x0001
        /*0042*/ 	.short	0x0008
        /*0044*/ 	.byte	0x00, 0xf5, 0x21, 0x00


	//----- nvinfo : EIATTR_KPARAM_INFO
	.align		4
.L_37:
        /*0048*/ 	.byte	0x04, 0x17
        /*004a*/ 	.short	(.L_39 - .L_38)
.L_38:
        /*004c*/ 	.word	0x00000000
        /*0050*/ 	.short	0x0000
        /*0052*/ 	.short	0x0000
        /*0054*/ 	.byte	0x00, 0xf5, 0x21, 0x00


	//----- nvinfo : EIATTR_SPARSE_MMA_MASK
	.align		4
.L_39:
        /*0058*/ 	.byte	0x03, 0x50
        /*005a*/ 	.short	0x0000


	//----- nvinfo : EIATTR_MAXREG_COUNT
	.align		4
        /*005c*/ 	.byte	0x03, 0x1b
        /*005e*/ 	.short	0x00ff


	//----- nvinfo : EIATTR_NUM_BARRIERS
	.align		4
        /*0060*/ 	.byte	0x02, 0x4c
        /*0062*/ 	.byte	0x01
	.zero		1


	//----- nvinfo : EIATTR_MERCURY_ISA_VERSION
	.align		4
        /*0064*/ 	.byte	0x03, 0x5f
        /*0066*/ 	.short	0x0101


	//----- nvinfo : EIATTR_VRC_CTA_INIT_COUNT
	.align		4
        /*0068*/ 	.byte	0x02, 0x4a
	.zero		1
	.zero		1


	//----- nvinfo : EIATTR_EXIT_INSTR_OFFSETS
	.align		4
        /*006c*/ 	.byte	0x04, 0x1c
        /*006e*/ 	.short	(.L_41 - .L_40)


	//   ....[0]....
.L_40:
        /*0070*/ 	.word	0x000006e0


	//   ....[1]....
        /*0074*/ 	.word	0x00000750


	//   ....[2]....
        /*0078*/ 	.word	0x00000790


	//----- nvinfo : EIATTR_CRS_STACK_SIZE
	.align		4
.L_41:
        /*007c*/ 	.byte	0x04, 0x1e
        /*007e*/ 	.short	(.L_43 - .L_42)
.L_42:
        /*0080*/ 	.word	0x00000000


	//----- nvinfo : EIATTR_CBANK_PARAM_SIZE
	.align		4
.L_43:
        /*0084*/ 	.byte	0x03, 0x19
        /*0086*/ 	.short	0x0020


	//----- nvinfo : EIATTR_PARAM_CBANK
	.align		4
        /*0088*/ 	.byte	0x04, 0x0a
        /*008a*/ 	.short	(.L_45 - .L_44)
	.align		4
.L_44:
        /*008c*/ 	.word	index@(.nv.constant0._Z7prescanPfS_S_ii)
        /*0090*/ 	.short	0x0380
        /*0092*/ 	.short	0x0020


	//----- nvinfo : EIATTR_SW_WAR
	.align		4
.L_45:
        /*0094*/ 	.byte	0x04, 0x36
        /*0096*/ 	.short	(.L_47 - .L_46)
.L_46:
        /*0098*/ 	.word	0x00000008
.L_47:


//--------------------- .nv.callgraph             --------------------------
	.section	.nv.callgraph,"",@"SHT_CUDA_CALLGRAPH"
	.align	4
	.sectionentsize	8
	.align		4
        /*0000*/ 	.word	0x00000000
	.align		4
        /*0004*/ 	.word	0xffffffff
	.align		4
        /*0008*/ 	.word	0x00000000
	.align		4
        /*000c*/ 	.word	0xfffffffe
	.align		4
        /*0010*/ 	.word	0x00000000
	.align		4
        /*0014*/ 	.word	0xfffffffd
	.align		4
        /*0018*/ 	.word	0x00000000
	.align		4
        /*001c*/ 	.word	0xfffffffc


//--------------------- .text._Z18gpu_add_block_sumsPfS_S_i --------------------------
	.section	.text._Z18gpu_add_block_sumsPfS_S_i,"ax",@progbits
	.align	128
        .global         _Z18gpu_add_block_sumsPfS_S_i
        .type           _Z18gpu_add_block_sumsPfS_S_i,@function
        .size           _Z18gpu_add_block_sumsPfS_S_i,(.L_x_14 - _Z18gpu_add_block_sumsPfS_S_i)
        .other          _Z18gpu_add_block_sumsPfS_S_i,@"STO_CUDA_ENTRY STV_DEFAULT"
_Z18gpu_add_block_sumsPfS_S_i:
.text._Z18gpu_add_block_sumsPfS_S_i:
[----:B------:R-:W-:Y:S01]  /*0000*/  LDC R1, c[0x0][0x37c] ;  /* 0x0000df00ff017b82 */ /* 0x000fe20000000800 */
[----:B------:R-:W0:Y:S01]  /*0010*/  S2R R5, SR_CTAID.X ;  /* 0x0000000000057919 */ /* 0x000e220000002500 */
[----:B------:R-:W0:Y:S06]  /*0020*/  LDCU UR6, c[0x0][0x360] ;  /* 0x00006c00ff0677ac */ /* 0x000e2c0008000800 */
[----:B------:R-:W1:Y:S01]  /*0030*/  LDC.64 R2, c[0x0][0x390] ;  /* 0x0000e400ff027b82 */ /* 0x000e620000000a00 */
[----:B------:R-:W2:Y:S01]  /*0040*/  S2R R7, SR_TID.X ;  /* 0x0000000000077919 */ /* 0x000ea20000002100 */
[----:B------:R-:W3:Y:S01]  /*0050*/  LDCU UR7, c[0x0][0x398] ;  /* 0x00007300ff0777ac */ /* 0x000ee20008000800 */
[----:B0-----:R-:W-:-:S05]  /*0060*/  IMAD R0, R5, UR6, RZ ;  /* 0x0000000605007c24 */ /* 0x001fca000f8e02ff */
[----:B--2---:R-:W-:-:S04]  /*0070*/  LEA R7, R0, R7, 0x1 ;  /* 0x0000000700077211 */ /* 0x004fc800078e08ff */
[----:B---3--:R-:W-:-:S13]  /*0080*/  ISETP.GE.AND P0, PT, R7, UR7, PT ;  /* 0x0000000707007c0c */ /* 0x008fda000bf06270 */
[----:B-1----:R-:W-:Y:S05]  /*0090*/  @P0 EXIT ;  /* 0x000000000000094d */ /* 0x002fea0003800000 */
[----:B------:R-:W0:Y:S01]  /*00a0*/  LDC.64 R8, c[0x0][0x388] ;  /* 0x0000e200ff087b82 */ /* 0x000e220000000a00 */
[----:B------:R-:W1:Y:S01]  /*00b0*/  LDCU.64 UR4, c[0x0][0x358] ;  /* 0x00006b00ff0477ac */ /* 0x000e620008000a00 */
[----:B------:R-:W-:-:S06]  /*00c0*/  IMAD.WIDE.U32 R2, R5, 0x4, R2 ;  /* 0x0000000405027825 */ /* 0x000fcc00078e0002 */
[----:B------:R-:W2:Y:S01]  /*00d0*/  LDC.64 R10, c[0x0][0x380] ;  /* 0x0000e000ff0a7b82 */ /* 0x000ea20000000a00 */
[----:B-1----:R-:W3:Y:S01]  /*00e0*/  LDG.E R0, desc[UR4][R2.64] ;  /* 0x0000000402007981 */ /* 0x002ee2000c1e1900 */
[----:B0-----:R-:W-:-:S06]  /*00f0*/  IMAD.WIDE R4, R7, 0x4, R8 ;  /* 0x0000000407047825 */ /* 0x001fcc00078e0208 */
[----:B------:R-:W3:Y:S01]  /*0100*/  LDG.E R5, desc[UR4][R4.64] ;  /* 0x0000000404057981 */ /* 0x000ee2000c1e1900 */
[----:B------:R-:W-:-:S04]  /*0110*/  IADD3 R15, PT, PT, R7, UR6, RZ ;  /* 0x00000006070f7c10 */ /* 0x000fc8000fffe0ff */
[----:B------:R-:W-:Y:S01]  /*0120*/  ISETP.GE.U32.AND P0, PT, R15, UR7, PT ;  /* 0x000000070f007c0c */ /* 0x000fe2000bf06070 */
[----:B--2---:R-:W-:-:S04]  /*0130*/  IMAD.WIDE R6, R7, 0x4, R10 ;  /* 0x0000000407067825 */ /* 0x004fc800078e020a */
[----:B---3--:R-:W-:-:S05]  /*0140*/  FADD R13, R0, R5 ;  /* 0x00000005000d7221 */ /* 0x008fca0000000000 */
[----:B------:R0:W-:Y:S03]  /*0150*/  STG.E desc[UR4][R6.64], R13 ;  /* 0x0000000d06007986 */ /* 0x0001e6000c101904 */
[----:B------:R-:W-:Y:S05]  /*0160*/  @P0 EXIT ;  /* 0x000000000000094d */ /* 0x000fea0003800000 */
[----:B------:R-:W-:-:S06]  /*0170*/  IMAD.WIDE.U32 R2, R15, 0x4, R8 ;  /* 0x000000040f027825 */ /* 0x000fcc00078e0008 */
[----:B------:R-:W0:Y:S01]  /*0180*/  LDG.E R3, desc[UR4][R2.64] ;  /* 0x0000000402037981 */ /* 0x000e22000c1e1900 */
[----:B------:R-:W-:-:S04]  /*0190*/  IMAD.WIDE.U32 R4, R15, 0x4, R10 ;  /* 0x000000040f047825 */ /* 0x000fc800078e000a */
[----:B0-----:R-:W-:-:S05]  /*01a0*/  FADD R7, R0, R3 ;  /* 0x0000000300077221 */ /* 0x001fca0000000000 */
[----:B------:R-:W-:Y:S01]  /*01b0*/  STG.E desc[UR4][R4.64], R7 ;  /* 0x0000000704007986 */ /* 0x000fe2000c101904 */
[----:B------:R-:W-:Y:S05]  /*01c0*/  EXIT ;  /* 0x000000000000794d */ /* 0x000fea0003800000 */
.L_x_0:
[----:B------:R-:W-:-:S00]  /*01d0*/  BRA `(.L_x_0) ;  /* 0xfffffffc00fc7947 */ /* 0x000fc0000383ffff */
[----:B------:R-:W-:-:S00]  /*01e0*/  NOP ;  /* 0x0000000000007918 */ /* 0x000fc00000000000 */
        /* <DEDUP_REMOVED lines=9> */
.L_x_14:


//--------------------- .text._Z7prescanPfS_S_ii  --------------------------
	.section	.text._Z7prescanPfS_S_ii,"ax",@progbits
	.align	128
        .global         _Z7prescanPfS_S_ii
        .type           _Z7prescanPfS_S_ii,@function
        .size           _Z7prescanPfS_S_ii,(.L_x_15 - _Z7prescanPfS_S_ii)
        .other          _Z7prescanPfS_S_ii,@"STO_CUDA_ENTRY STV_DEFAULT"
_Z7prescanPfS_S_ii:
.text._Z7prescanPfS_S_ii:
[----:B------:R-:W-:Y:S01]  /*0000*/  LDC R1, c[0x0][0x37c] ;  /* 0x0000df00ff017b82 */ /* 0x000fe20000000800 */
[----:B------:R-:W0:Y:S01]  /*0010*/  S2R R7, SR_TID.X ;  /* 0x0000000000077919 */ /* 0x000e220000002100 */
[----:B------:R-:W1:Y:S06]  /*0020*/  LDCU.64 UR6, c[0x0][0x398] ;  /* 0x00007300ff0677ac */ /* 0x000e6c0008000a00 */
[----:B------:R-:W2:Y:S01]  /*0030*/  S2UR UR5, SR_CgaCtaId ;  /* 0x00000000000579c3 */ /* 0x000ea20000008800 */
[----:B------:R-:W-:Y:S01]  /*0040*/  BSSY.RECONVERGENT B0, `(.L_x_1) ;  /* 0x0000015000007945 */ /* 0x000fe20003800200 */
[----:B------:R-:W1:Y:S01]  /*0050*/  S2R R2, SR_CTAID.X ;  /* 0x0000000000027919 */ /* 0x000e620000002500 */
[----:B------:R-:W-:Y:S01]  /*0060*/  UMOV UR4, 0x400 ;  /* 0x0000040000047882 */ /* 0x000fe20000000000 */
[----:B------:R-:W3:Y:S04]  /*0070*/  LDCU.64 UR10, c[0x0][0x358] ;  /* 0x00006b00ff0a77ac */ /* 0x000ee80008000a00 */
[----:B------:R-:W4:Y:S01]  /*0080*/  LDC R0, c[0x0][0x360] ;  /* 0x0000d800ff007b82 */ /* 0x000f220000000800 */
[----:B--2---:R-:W-:-:S06]  /*0090*/  ULEA UR4, UR5, UR4, 0x18 ;  /* 0x0000000405047291 */ /* 0x004fcc000f8ec0ff */
[C---:B0-----:R-:W-:Y:S01]  /*00a0*/  LEA R4, R7.reuse, UR4, 0x2 ;  /* 0x0000000407047c11 */ /* 0x041fe2000f8e10ff */
[----:B----4-:R-:W-:Y:S02]  /*00b0*/  IMAD.IADD R5, R7, 0x1, R0 ;  /* 0x0000000107057824 */ /* 0x010fe400078e0200 */
[----:B-1----:R-:W-:Y:S02]  /*00c0*/  IMAD R3, R2, UR7, R7 ;  /* 0x0000000702037c24 */ /* 0x002fe4000f8e0207 */
[----:B------:R-:W-:-:S03]  /*00d0*/  IMAD R0, R0, 0x4, R4 ;  /* 0x0000000400007824 */ /* 0x000fc600078e0204 */
[----:B------:R-:W-:-:S13]  /*00e0*/  ISETP.GE.U32.AND P0, PT, R3, UR6, PT ;  /* 0x0000000603007c0c */ /* 0x000fda000bf06070 */
[----:B---3--:R-:W-:Y:S05]  /*00f0*/  @P0 BRA `(.L_x_2) ;  /* 0x0000000000240947 */ /* 0x008fea0003800000 */
[----:B------:R-:W0:Y:S01]  /*0100*/  LDC.64 R10, c[0x0][0x388] ;  /* 0x0000e200ff0a7b82 */ /* 0x000e220000000a00 */
[----:B------:R-:W-:-:S05]  /*0110*/  IMAD R13, R2, UR7, R5 ;  /* 0x00000007020d7c24 */ /* 0x000fca000f8e0205 */
[----:B------:R-:W-:Y:S01]  /*0120*/  ISETP.GE.U32.AND P0, PT, R13, UR6, PT ;  /* 0x000000060d007c0c */ /* 0x000fe2000bf06070 */
[----:B0-----:R-:W-:-:S12]  /*0130*/  IMAD.WIDE.U32 R8, R3, 0x4, R10 ;  /* 0x0000000403087825 */ /* 0x001fd800078e000a */
[----:B------:R-:W-:Y:S01]  /*0140*/  @!P0 IMAD.WIDE.U32 R10, R13, 0x4, R10 ;  /* 0x000000040d0a8825 */ /* 0x000fe200078e000a */
[----:B------:R-:W2:Y:S05]  /*0150*/  LDG.E R9, desc[UR10][R8.64] ;  /* 0x0000000a08097981 */ /* 0x000eaa000c1e1900 */
[----:B------:R-:W3:Y:S04]  /*0160*/  @!P0 LDG.E R11, desc[UR10][R10.64] ;  /* 0x0000000a0a0b8981 */ /* 0x000ee8000c1e1900 */
[----:B--2---:R0:W-:Y:S04]  /*0170*/  STS [R4], R9 ;  /* 0x0000000904007388 */ /* 0x0041e80000000800 */
[----:B---3--:R0:W-:Y:S02]  /*0180*/  @!P0 STS [R0], R11 ;  /* 0x0000000b00008388 */ /* 0x0081e40000000800 */
.L_x_2:
[----:B------:R-:W-:Y:S05]  /*0190*/  BSYNC.RECONVERGENT B0 ;  /* 0x0000000000007941 */ /* 0x000fea0003800200 */
.L_x_1:
[----:B------:R-:W-:Y:S01]  /*01a0*/  USHF.R.S32.HI UR5, URZ, 0x1, UR7 ;  /* 0x00000001ff057899 */ /* 0x000fe20008011407 */
[----:B------:R-:W-:-:S03]  /*01b0*/  UMOV UR9, 0x1 ;  /* 0x0000000100097882 */ /* 0x000fc60000000000 */
[----:B------:R-:W-:-:S09]  /*01c0*/  UISETP.GE.AND UP0, UPT, UR5, 0x1, UPT ;  /* 0x000000010500788c */ /* 0x000fd2000bf06270 */
[----:B------:R-:W-:Y:S05]  /*01d0*/  BRA.U !UP0, `(.L_x_3) ;  /* 0x0000000108707547 */ /* 0x000fea000b800000 */
[----:B------:R-:W-:Y:S01]  /*01e0*/  LEA R12, R7, 0x1, 0x1 ;  /* 0x00000001070c7811 */ /* 0x000fe200078e08ff */
[----:B------:R-:W-:-:S06]  /*01f0*/  UMOV UR9, 0x1 ;  /* 0x0000000100097882 */ /* 0x000fcc0000000000 */
.L_x_6:
[----:B------:R-:W-:Y:S01]  /*0200*/  BAR.SYNC.DEFER_BLOCKING 0x0 ;  /* 0x0000000000007b1d */ /* 0x000fe20000010000 */
[----:B------:R-:W-:-:S05]  /*0210*/  ISETP.GE.AND P0, PT, R7, UR5, PT ;  /* 0x0000000507007c0c */ /* 0x000fca000bf06270 */
[----:B------:R-:W-:Y:S08]  /*0220*/  BSSY.RECONVERGENT B0, `(.L_x_4) ;  /* 0x0000012000007945 */ /* 0x000ff00003800200 */
[----:B-1----:R-:W-:Y:S05]  /*0230*/  @P0 BRA `(.L_x_5) ;  /* 0x0000000000400947 */ /* 0x002fea0003800000 */
[----:B------:R-:W-:-:S04]  /*0240*/  IMAD R6, R12, UR9, RZ ;  /* 0x000000090c067c24 */ /* 0x000fc8000f8e02ff */
[C---:B------:R-:W-:Y:S02]  /*0250*/  VIADD R8, R6.reuse, 0xffffffff ;  /* 0xffffffff06087836 */ /* 0x040fe40000000000 */
[C---:B0-----:R-:W-:Y:S02]  /*0260*/  VIADD R9, R6.reuse, UR9 ;  /* 0x0000000906097c36 */ /* 0x041fe40008000000 */
[----:B------:R-:W-:Y:S02]  /*0270*/  VIADD R11, R6, 0x1f ;  /* 0x0000001f060b7836 */ /* 0x000fe40000000000 */
[----:B------:R-:W-:Y:S01]  /*0280*/  VIADD R10, R8, UR9 ;  /* 0x00000009080a7c36 */ /* 0x000fe20008000000 */
[----:B------:R-:W-:Y:S02]  /*0290*/  IADD3 R13, PT, PT, R9, 0x1f, RZ ;  /* 0x0000001f090d7810 */ /* 0x000fe40007ffe0ff */
[----:B------:R-:W-:Y:S02]  /*02a0*/  SHF.R.S32.HI R11, RZ, R11, R8 ;  /* 0x0000000bff0b7219 */ /* 0x000fe40000011408 */
[----:B------:R-:W-:-:S02]  /*02b0*/  SHF.R.S32.HI R10, RZ, R13, R10 ;  /* 0x0000000dff0a7219 */ /* 0x000fc4000001140a */
[----:B------:R-:W-:Y:S02]  /*02c0*/  LEA.HI.SX32 R11, R11, R6, 0x16 ;  /* 0x000000060b0b7211 */ /* 0x000fe400078fb2ff */
[----:B------:R-:W-:Y:S02]  /*02d0*/  LEA.HI.SX32 R10, R10, R9, 0x16 ;  /* 0x000000090a0a7211 */ /* 0x000fe400078fb2ff */
[----:B------:R-:W-:Y:S02]  /*02e0*/  LEA R11, R11, UR4, 0x2 ;  /* 0x000000040b0b7c11 */ /* 0x000fe4000f8e10ff */
[----:B------:R-:W-:-:S04]  /*02f0*/  LEA R10, R10, UR4, 0x2 ;  /* 0x000000040a0a7c11 */ /* 0x000fc8000f8e10ff */
[----:B------:R-:W-:Y:S04]  /*0300*/  LDS R11, [R11+-0x4] ;  /* 0xfffffc000b0b7984 */ /* 0x000fe80000000800 */
[----:B------:R-:W0:Y:S02]  /*0310*/  LDS R6, [R10+-0x4] ;  /* 0xfffffc000a067984 */ /* 0x000e240000000800 */
[----:B0-----:R-:W-:-:S05]  /*0320*/  FADD R9, R11, R6 ;  /* 0x000000060b097221 */ /* 0x001fca0000000000 */
[----:B------:R1:W-:Y:S02]  /*0330*/  STS [R10+-0x4], R9 ;  /* 0xfffffc090a007388 */ /* 0x0003e40000000800 */
.L_x_5:
[----:B------:R-:W-:Y:S05]  /*0340*/  BSYNC.RECONVERGENT B0 ;  /* 0x0000000000007941 */ /* 0x000fea0003800200 */
.L_x_4:
[----:B------:R-:W-:Y:S02]  /*0350*/  UISETP.GT.U32.AND UP0, UPT, UR5, 0x1, UPT ;  /* 0x000000010500788c */ /* 0x000fe4000bf04070 */
[----:B------:R-:W-:Y:S02]  /*0360*/  USHF.R.U32.HI UR6, URZ, 0x1, UR5 ;  /* 0x00000001ff067899 */ /* 0x000fe40008011605 */
[----:B------:R-:W-:-:S05]  /*0370*/  USHF.L.U32 UR9, UR9, 0x1, URZ ;  /* 0x0000000109097899 */ /* 0x000fca00080006ff */
[----:B------:R-:W-:Y:S01]  /*0380*/  UMOV UR5, UR6 ;  /* 0x0000000600057c82 */ /* 0x000fe20008000000 */
[----:B------:R-:W-:Y:S06]  /*0390*/  BRA.U UP0, `(.L_x_6) ;  /* 0xfffffffd00987547 */ /* 0x000fec000b83ffff */
.L_x_3:
[----:B------:R-:W-:Y:S01]  /*03a0*/  ISETP.NE.AND P0, PT, R7, RZ, PT ;  /* 0x000000ff0700720c */ /* 0x000fe20003f05270 */
[----:B------:R-:W2:Y:S01]  /*03b0*/  LDCU UR8, c[0x0][0x39c] ;  /* 0x00007380ff0877ac */ /* 0x000ea20008000800 */
[----:B------:R-:W-:Y:S11]  /*03c0*/  BSSY.RECONVERGENT B0, `(.L_x_7) ;  /* 0x000000d000007945 */ /* 0x000ff60003800200 */
[----:B------:R-:W-:Y:S05]  /*03d0*/  @P0 BRA `(.L_x_8) ;  /* 0x00000000002c0947 */ /* 0x000fea0003800000 */
[----:B------:R-:W3:Y:S01]  /*03e0*/  LDCU UR7, c[0x0][0x39c] ;  /* 0x00007380ff0777ac */ /* 0x000ee20008000800 */
[----:B01----:R-:W0:Y:S01]  /*03f0*/  LDC.64 R8, c[0x0][0x390] ;  /* 0x0000e400ff087b82 */ /* 0x003e220000000a00 */
[----:B---3--:R-:W-:Y:S02]  /*0400*/  UIADD3 UR5, UPT, UPT, UR7, -0x1, URZ ;  /* 0xffffffff07057890 */ /* 0x008fe4000fffe0ff */
[----:B------:R-:W-:-:S04]  /*0410*/  UIADD3 UR6, UPT, UPT, UR7, 0x1f, URZ ;  /* 0x0000001f07067890 */ /* 0x000fc8000fffe0ff */
[----:B------:R-:W-:Y:S01]  /*0420*/  USHF.R.S32.HI UR5, URZ, UR6, UR5 ;  /* 0x00000006ff057299 */ /* 0x000fe20008011405 */
[----:B0-----:R-:W-:-:S03]  /*0430*/  IMAD.WIDE.U32 R8, R2, 0x4, R8 ;  /* 0x0000000402087825 */ /* 0x001fc600078e0008 */
[----:B------:R-:W-:-:S04]  /*0440*/  ULEA.HI.SX32 UR5, UR5, UR7, 0x16 ;  /* 0x0000000705057291 */ /* 0x000fc8000f8fb2ff */
[----:B------:R-:W-:-:S09]  /*0450*/  ULEA UR5, UR5, UR4, 0x2 ;  /* 0x0000000405057291 */ /* 0x000fd2000f8e10ff */
[----:B------:R-:W0:Y:S04]  /*0460*/  LDS R11, [UR5+-0x4] ;  /* 0xfffffc05ff0b7984 */ /* 0x000e280008000800 */
[----:B------:R-:W-:Y:S04]  /*0470*/  STS [UR5+-0x4], RZ ;  /* 0xfffffcffff007988 */ /* 0x000fe80008000805 */
[----:B0-----:R3:W-:Y:S02]  /*0480*/  STG.E desc[UR10][R8.64], R11 ;  /* 0x0000000b08007986 */ /* 0x0017e4000c10190a */
.L_x_8:
[----:B--2---:R-:W-:Y:S05]  /*0490*/  BSYNC.RECONVERGENT B0 ;  /* 0x0000000000007941 */ /* 0x004fea0003800200 */
.L_x_7:
[----:B------:R-:W-:-:S09]  /*04a0*/  UISETP.GE.AND UP0, UPT, UR8, 0x2, UPT ;  /* 0x000000020800788c */ /* 0x000fd2000bf06270 */
[----:B------:R-:W-:Y:S05]  /*04b0*/  BRA.U !UP0, `(.L_x_9) ;  /* 0x00000001087c7547 */ /* 0x000fea000b800000 */
[----:B------:R-:W-:Y:S01]  /*04c0*/  LEA R12, R7, 0x1, 0x1 ;  /* 0x00000001070c7811 */ /* 0x000fe200078e08ff */
[----:B------:R-:W2:Y:S01]  /*04d0*/  LDCU UR8, c[0x0][0x39c] ;  /* 0x00007380ff0877ac */ /* 0x000ea20008000800 */
[----:B------:R-:W-:-:S05]  /*04e0*/  UMOV UR5, 0x1 ;  /* 0x0000000100057882 */ /* 0x000fca0000000000 */
.L_x_12:
[----:B------:R-:W-:Y:S01]  /*04f0*/  BAR.SYNC.DEFER_BLOCKING 0x0 ;  /* 0x0000000000007b1d */ /* 0x000fe20000010000 */
[----:B------:R-:W-:Y:S01]  /*0500*/  ISETP.GE.AND P0, PT, R7, UR5, PT ;  /* 0x0000000507007c0c */ /* 0x000fe2000bf06270 */
[----:B------:R-:W-:Y:S02]  /*0510*/  USHF.L.U32 UR5, UR5, 0x1, URZ ;  /* 0x0000000105057899 */ /* 0x000fe400080006ff */
[----:B------:R-:W-:Y:S02]  /*0520*/  USHF.R.S32.HI UR9, URZ, 0x1, UR9 ;  /* 0x00000001ff097899 */ /* 0x000fe40008011409 */
[----:B------:R-:W-:Y:S08]  /*0530*/  BSSY.RECONVERGENT B0, `(.L_x_10) ;  /* 0x0000015000007945 */ /* 0x000ff00003800200 */
[----:B----4-:R-:W-:Y:S05]  /*0540*/  @P0 BRA `(.L_x_11) ;  /* 0x00000000004c0947 */ /* 0x010fea0003800000 */
[----:B------:R-:W-:-:S04]  /*0550*/  IMAD R6, R12, UR9, RZ ;  /* 0x000000090c067c24 */ /* 0x000fc8000f8e02ff */
[C---:B---3--:R-:W-:Y:S02]  /*0560*/  VIADD R8, R6.reuse, 0xffffffff ;  /* 0xffffffff06087836 */ /* 0x048fe40000000000 */
[----:B01----:R-:W-:-:S05]  /*0570*/  VIADD R9, R6, 0x1f ;  /* 0x0000001f06097836 */ /* 0x003fca0000000000 */
[----:B------:R-:W-:Y:S02]  /*0580*/  SHF.R.S32.HI R9, RZ, R9, R8 ;  /* 0x00000009ff097219 */ /* 0x000fe40000011408 */
[----:B------:R-:W-:Y:S02]  /*0590*/  IADD3 R8, PT, PT, R8, UR9, RZ ;  /* 0x0000000908087c10 */ /* 0x000fe4000fffe0ff */
[----:B------:R-:W-:Y:S01]  /*05a0*/  LEA.HI.SX32 R9, R9, R6, 0x16 ;  /* 0x0000000609097211 */ /* 0x000fe200078fb2ff */
[----:B------:R-:W-:-:S03]  /*05b0*/  VIADD R6, R6, UR9 ;  /* 0x0000000906067c36 */ /* 0x000fc60008000000 */
[----:B------:R-:W-:Y:S01]  /*05c0*/  LEA R10, R9, UR4, 0x2 ;  /* 0x00000004090a7c11 */ /* 0x000fe2000f8e10ff */
[----:B------:R-:W-:-:S04]  /*05d0*/  VIADD R9, R6, 0x1f ;  /* 0x0000001f06097836 */ /* 0x000fc80000000000 */
[----:B------:R-:W0:Y:S01]  /*05e0*/  LDS R11, [R10+-0x4] ;  /* 0xfffffc000a0b7984 */ /* 0x000e220000000800 */
[----:B------:R-:W-:-:S04]  /*05f0*/  SHF.R.S32.HI R9, RZ, R9, R8 ;  /* 0x00000009ff097219 */ /* 0x000fc80000011408 */
[----:B------:R-:W-:-:S04]  /*0600*/  LEA.HI.SX32 R9, R9, R6, 0x16 ;  /* 0x0000000609097211 */ /* 0x000fc800078fb2ff */
[----:B------:R-:W-:-:S05]  /*0610*/  LEA R9, R9, UR4, 0x2 ;  /* 0x0000000409097c11 */ /* 0x000fca000f8e10ff */
[----:B------:R-:W1:Y:S01]  /*0620*/  LDS R13, [R9+-0x4] ;  /* 0xfffffc00090d7984 */ /* 0x000e620000000800 */
[----:B0-----:R-:W0:Y:S03]  /*0630*/  F2I.U32.TRUNC.NTZ R11, R11 ;  /* 0x0000000b000b7305 */ /* 0x001e26000020f000 */
[----:B-1----:R4:W-:Y:S01]  /*0640*/  STS [R10+-0x4], R13 ;  /* 0xfffffc0d0a007388 */ /* 0x0029e20000000800 */
[----:B0-----:R-:W-:-:S05]  /*0650*/  I2FP.F32.U32 R6, R11 ;  /* 0x0000000b00067245 */ /* 0x001fca0000201000 */
[----:B------:R-:W-:-:S05]  /*0660*/  FADD R6, R13, R6 ;  /* 0x000000060d067221 */ /* 0x000fca0000000000 */
[----:B------:R4:W-:Y:S02]  /*0670*/  STS [R9+-0x4], R6 ;  /* 0xfffffc0609007388 */ /* 0x0009e40000000800 */
.L_x_11:
[----:B--2---:R-:W-:Y:S05]  /*0680*/  BSYNC.RECONVERGENT B0 ;  /* 0x0000000000007941 */ /* 0x004fea0003800200 */
.L_x_10:
[----:B------:R-:W-:-:S09]  /*0690*/  UISETP.GE.AND UP0, UPT, UR5, UR8, UPT ;  /* 0x000000080500728c */ /* 0x000fd2000bf06270 */
[----:B------:R-:W-:Y:S05]  /*06a0*/  BRA.U !UP0, `(.L_x_12) ;  /* 0xfffffffd08907547 */ /* 0x000fea000b83ffff */
.L_x_9:
[----:B------:R-:W2:Y:S01]  /*06b0*/  LDCU UR6, c[0x0][0x398] ;  /* 0x00007300ff0677ac */ /* 0x000ea20008000800 */
[----:B------:R-:W-:Y:S01]  /*06c0*/  BAR.SYNC.DEFER_BLOCKING 0x0 ;  /* 0x0000000000007b1d */ /* 0x000fe20000010000 */
[----:B--2---:R-:W-:-:S13]  /*06d0*/  ISETP.GE.U32.AND P0, PT, R3, UR6, PT ;  /* 0x0000000603007c0c */ /* 0x004fda000bf06070 */
[----:B------:R-:W-:Y:S05]  /*06e0*/  @P0 EXIT ;  /* 0x000000000000094d */ /* 0x000fea0003800000 */
[----:B01-34-:R-:W0:Y:S01]  /*06f0*/  LDS R9, [R4] ;  /* 0x0000000004097984 */ /* 0x01be220000000800 */
[----:B------:R-:W1:Y:S01]  /*0700*/  LDC.64 R6, c[0x0][0x380] ;  /* 0x0000e000ff067b82 */ /* 0x000e620000000a00 */
[----:B------:R-:W-:-:S05]  /*0710*/  IMAD R11, R2, UR8, R5 ;  /* 0x00000008020b7c24 */ /* 0x000fca000f8e0205 */
[----:B------:R-:W-:Y:S01]  /*0720*/  ISETP.GE.U32.AND P0, PT, R11, UR6, PT ;  /* 0x000000060b007c0c */ /* 0x000fe2000bf06070 */
[----:B-1----:R-:W-:-:S05]  /*0730*/  IMAD.WIDE.U32 R2, R3, 0x4, R6 ;  /* 0x0000000403027825 */ /* 0x002fca00078e0006 */
[----:B0-----:R0:W-:Y:S07]  /*0740*/  STG.E desc[UR10][R2.64], R9 ;  /* 0x0000000902007986 */ /* 0x0011ee000c10190a */
[----:B------:R-:W-:Y:S05]  /*0750*/  @P0 EXIT ;  /* 0x000000000000094d */ /* 0x000fea0003800000 */
[----:B------:R-:W1:Y:S01]  /*0760*/  LDS R5, [R0] ;  /* 0x0000000000057984 */ /* 0x000e620000000800 */
[----:B0-----:R-:W-:-:S05]  /*0770*/  IMAD.WIDE.U32 R2, R11, 0x4, R6 ;  /* 0x000000040b027825 */ /* 0x001fca00078e0006 */
[----:B-1----:R-:W-:Y:S01]  /*0780*/  STG.E desc[UR10][R2.64], R5 ;  /* 0x0000000502007986 */ /* 0x002fe2000c10190a */
[----:B------:R-:W-:Y:S05]  /*0790*/  EXIT ;  /* 0x000000000000794d */ /* 0x000fea0003800000 */
.L_x_13:
        /* <DEDUP_REMOVED lines=14> */
.L_x_15:


//--------------------- .nv.shared._Z18gpu_add_block_sumsPfS_S_i --------------------------
	.section	.nv.shared._Z18gpu_add_block_sumsPfS_S_i,"aw",@nobits
	.sectionflags	@""
	.align	16
	.zero		1024


//--------------------- .nv.shared.reserved.0     --------------------------
	.section	.nv.shared.reserved.0,"aw",@nobits
	.weak		__nv_reservedSMEM_offset_0_alias
	.size		__nv_reservedSMEM_offset_0_alias, 0, 64
	.other		__nv_reservedSMEM_offset_0_alias,@"STO_CUDA_RESERVED_SHARED STV_DEFAULT"
__nv_reservedSMEM_offset_0_alias:
	.zero		0
	.zero		64


//--------------------- .nv.shared._Z7prescanPfS_S_ii --------------------------
	.section	.nv.shared._Z7prescanPfS_S_ii,"aw",@nobits
	.sectionflags	@""
	.align	16
	.zero		1024


//--------------------- .nv.constant0._Z18gpu_add_block_sumsPfS_S_i --------------------------
	.section	.nv.constant0._Z18gpu_add_block_sumsPfS_S_i,"a",@progbits
	.sectionflags	@""
	.align	4
.nv.constant0._Z18gpu_add_block_sumsPfS_S_i:
	.zero		924


//--------------------- .nv.constant0._Z7prescanPfS_S_ii --------------------------
	.section	.nv.constant0._Z7prescanPfS_S_ii,"a",@progbits
	.sectionflags	@""
	.align	4
.nv.constant0._Z7prescanPfS_S_ii:
	.zero		928


//--------------------- SYMBOLS --------------------------

	.type		.nv.reservedSmem.offset0,@object
	.size		.nv.reservedSmem.offset0,0x4
	.type		.nv.reservedSmem.cap,@object
	.size		.nv.reservedSmem.cap,0x4
